	.headerflags	@"EF_CUDA_TEXMODE_UNIFIED EF_CUDA_64BIT_ADDRESS EF_CUDA_ACCELERATORS EF_CUDA_SM90 EF_CUDA_VIRTUAL_SM(EF_CUDA_SM90)"
	.elftype	@"ET_EXEC"


//--------------------- .nv.info                  --------------------------
	.section	.nv.info,"",@"SHT_CUDA_INFO"
	.align	4


	//----- nvinfo : EIATTR_REGCOUNT
	.align		4
        /*0000*/ 	.byte	0x04, 0x2f
        /*0002*/ 	.short	(.L_1 - .L_0)
	.align		4
.L_0:
        /*0004*/ 	.word	index@(triton_poi_fused_max_pool2d_with_indices_native_batch_norm_backward_66)
        /*0008*/ 	.word	0x00000018


	//----- nvinfo : EIATTR_MIN_STACK_SIZE
	.align		4
.L_1:
        /*000c*/ 	.byte	0x04, 0x12
        /*000e*/ 	.short	(.L_3 - .L_2)
	.align		4
.L_2:
        /*0010*/ 	.word	index@(triton_poi_fused_max_pool2d_with_indices_native_batch_norm_backward_66)
        /*0014*/ 	.word	0x00000000


	//----- nvinfo : EIATTR_FRAME_SIZE
	.align		4
.L_3:
        /*0018*/ 	.byte	0x04, 0x11
        /*001a*/ 	.short	(.L_5 - .L_4)
	.align		4
.L_4:
        /*001c*/ 	.word	index@(triton_poi_fused_max_pool2d_with_indices_native_batch_norm_backward_66)
        /*0020*/ 	.word	0x00000000


	//----- nvinfo : EIATTR_MIN_STACK_SIZE
	.align		4
.L_5:
        /*0024*/ 	.byte	0x04, 0x12
        /*0026*/ 	.short	(.L_7 - .L_6)
	.align		4
.L_6:
        /*0028*/ 	.word	index@(triton_poi_fused_max_pool2d_with_indices_native_batch_norm_backward_66)
        /*002c*/ 	.word	0x00000000
.L_7:


//--------------------- .nv.info.triton_poi_fused_max_pool2d_with_indices_native_batch_norm_backward_66 --------------------------
	.section	.nv.info.triton_poi_fused_max_pool2d_with_indices_native_batch_norm_backward_66,"",@"SHT_CUDA_INFO"
	.sectionflags	@""
	.align	4


	//----- nvinfo : EIATTR_CUDA_API_VERSION
	.align		4
        /*0000*/ 	.byte	0x04, 0x37
        /*0002*/ 	.short	(.L_9 - .L_8)
.L_8:
        /*0004*/ 	.word	0x0000007c


	//----- nvinfo : EIATTR_KPARAM_INFO
	.align		4
.L_9:
        /*0008*/ 	.byte	0x04, 0x17
        /*000a*/ 	.short	(.L_11 - .L_10)
.L_10:
        /*000c*/ 	.word	0x00000000
        /*0010*/ 	.short	0x0003
        /*0012*/ 	.short	0x0018
        /*0014*/ 	.byte	0x00, 0xf0, 0x11, 0x00


	//----- nvinfo : EIATTR_KPARAM_INFO
	.align		4
.L_11:
        /*0018*/ 	.byte	0x04, 0x17
        /*001a*/ 	.short	(.L_13 - .L_12)
.L_12:
        /*001c*/ 	.word	0x00000000
        /*0020*/ 	.short	0x0002
        /*0022*/ 	.short	0x0010
        /*0024*/ 	.byte	0x00, 0xf4, 0x21, 0x00


	//----- nvinfo : EIATTR_KPARAM_INFO
	.align		4
.L_13:
        /*0028*/ 	.byte	0x04, 0x17
        /*002a*/ 	.short	(.L_15 - .L_14)
.L_14:
        /*002c*/ 	.word	0x00000000
        /*0030*/ 	.short	0x0001
        /*0032*/ 	.short	0x0008
        /*0034*/ 	.byte	0x00, 0xf4, 0x21, 0x00


	//----- nvinfo : EIATTR_KPARAM_INFO
	.align		4
.L_15:
        /*0038*/ 	.byte	0x04, 0x17
        /*003a*/ 	.short	(.L_17 - .L_16)
.L_16:
        /*003c*/ 	.word	0x00000000
        /*0040*/ 	.short	0x0000
        /*0042*/ 	.short	0x0000
        /*0044*/ 	.byte	0x00, 0xf4, 0x21, 0x00


	//----- nvinfo : EIATTR_SPARSE_MMA_MASK
	.align		4
.L_17:
        /*0048*/ 	.byte	0x03, 0x50
        /*004a*/ 	.short	0x0000


	//----- nvinfo : EIATTR_MAXREG_COUNT
	.align		4
        /*004c*/ 	.byte	0x03, 0x1b
        /*004e*/ 	.short	0x00ff


	//----- nvinfo : EIATTR_EXIT_INSTR_OFFSETS
	.align		4
        /*0050*/ 	.byte	0x04, 0x1c
        /*0052*/ 	.short	(.L_19 - .L_18)


	//   ....[0]....
.L_18:
        /*0054*/ 	.word	0x00000410


	//   ....[1]....
        /*0058*/ 	.word	0x00000430


	//----- nvinfo : EIATTR_REQNTID
	.align		4
.L_19:
        /*005c*/ 	.byte	0x04, 0x10
        /*005e*/ 	.short	(.L_21 - .L_20)
.L_20:
        /*0060*/ 	.word	0x00000080
        /*0064*/ 	.word	0x00000001
        /*0068*/ 	.word	0x00000001


	//----- nvinfo : EIATTR_CBANK_PARAM_SIZE
	.align		4
.L_21:
        /*006c*/ 	.byte	0x03, 0x19
        /*006e*/ 	.short	0x001c


	//----- nvinfo : EIATTR_PARAM_CBANK
	.align		4
        /*0070*/ 	.byte	0x04, 0x0a
        /*0072*/ 	.short	(.L_23 - .L_22)
	.align		4
.L_22:
        /*0074*/ 	.word	index@(.nv.constant0.triton_poi_fused_max_pool2d_with_indices_native_batch_norm_backward_66)
        /*0078*/ 	.short	0x0210
        /*007a*/ 	.short	0x001c


	//----- nvinfo : EIATTR_SW_WAR
	.align		4
.L_23:
        /*007c*/ 	.byte	0x04, 0x36
        /*007e*/ 	.short	(.L_25 - .L_24)
.L_24:
        /*0080*/ 	.word	0x00000008
.L_25:


//--------------------- .nv.callgraph             --------------------------
	.section	.nv.callgraph,"",@"SHT_CUDA_CALLGRAPH"
	.align	4
	.sectionentsize	8
	.align		4
        /*0000*/ 	.word	0x00000000
	.align		4
        /*0004*/ 	.word	0xffffffff
	.align		4
        /*0008*/ 	.word	0x00000000
	.align		4
        /*000c*/ 	.word	0xfffffffe
	.align		4
        /*0010*/ 	.word	0x00000000
	.align		4
        /*0014*/ 	.word	0xfffffffd
	.align		4
        /*0018*/ 	.word	0x00000000
	.align		4
        /*001c*/ 	.word	0xfffffffc


//--------------------- .text.triton_poi_fused_max_pool2d_with_indices_native_batch_norm_backward_66 --------------------------
	.section	.text.triton_poi_fused_max_pool2d_with_indices_native_batch_norm_backward_66,"ax",@progbits
	.align	128
        .global         triton_poi_fused_max_pool2d_with_indices_native_batch_norm_backward_66
        .type           triton_poi_fused_max_pool2d_with_indices_native_batch_norm_backward_66,@function
        .size           triton_poi_fused_max_pool2d_with_indices_native_batch_norm_backward_66,(.L_x_1 - triton_poi_fused_max_pool2d_with_indices_native_batch_norm_backward_66)
        .other          triton_poi_fused_max_pool2d_with_indices_native_batch_norm_backward_66,@"STO_CUDA_ENTRY STV_DEFAULT"
triton_poi_fused_max_pool2d_with_indices_native_batch_norm_backward_66:
.text.triton_poi_fused_max_pool2d_with_indices_native_batch_norm_backward_66:
[----:B------:R-:W0:Y:S02]  /*0000*/  LDC R1, c[0x0][0x28] ;  /* 0x00000a00ff017b82 */ /* 0x000e240000000800 */
[----:B------:R-:W1:Y:S01]  /*0010*/  S2R R0, SR_TID.X ;  /* 0x0000000000007919 */ /* 0x000e620000002100 */
[----:B------:R-:W-:Y:S01]  /*0020*/  ULDC.64 UR4, c[0x0][0x208] ;  /* 0x0000820000047ab9 */ /* 0x000fe20000000a00 */
[----:B------:R-:W2:Y:S01]  /*0030*/  LDC.64 R18, c[0x0][0x218] ;  /* 0x00008600ff127b82 */ /* 0x000ea20000000a00 */
[----:B------:R-:W3:Y:S01]  /*0040*/  S2R R3, SR_CTAID.X ;  /* 0x0000000000037919 */ /* 0x000ee20000002500 */
[----:B-1----:R-:W-:Y:S01]  /*0050*/  IMAD.SHL.U32 R0, R0, 0x2, RZ ;  /* 0x0000000200007824 */ /* 0x002fe200078e00ff */
[----:B---3--:R-:W-:-:S04]  /*0060*/  SHF.R.S32.HI R5, RZ, 0x17, R3 ;  /* 0x00000017ff057819 */ /* 0x008fc80000011403 */
[----:B------:R-:W-:Y:S02]  /*0070*/  LOP3.LUT R0, R0, 0xfe, RZ, 0xc0, !PT ;  /* 0x000000fe00007812 */ /* 0x000fe400078ec0ff */
[----:B------:R-:W-:-:S03]  /*0080*/  SGXT R5, R5, 0x1 ;  /* 0x000000010505781a */ /* 0x000fc60000000200 */
[----:B------:R-:W-:-:S05]  /*0090*/  IMAD R0, R3, 0x100, R0 ;  /* 0x0000010003007824 */ /* 0x000fca00078e0200 */
[----:B------:R-:W-:Y:S02]  /*00a0*/  SHF.R.S32.HI R3, RZ, 0x1f, R0 ;  /* 0x0000001fff037819 */ /* 0x000fe40000011400 */
[-C--:B------:R-:W-:Y:S02]  /*00b0*/  LEA.HI R6, R5, R0.reuse, RZ, 0x4 ;  /* 0x0000000005067211 */ /* 0x080fe400078f20ff */
[----:B------:R-:W-:Y:S02]  /*00c0*/  LEA.HI R4, R3, R0, RZ, 0x2 ;  /* 0x0000000003047211 */ /* 0x000fe400078f10ff */
[----:B------:R-:W1:Y:S01]  /*00d0*/  LDC.64 R2, c[0x0][0x210] ;  /* 0x00008400ff027b82 */ /* 0x000e620000000a00 */
[----:B------:R-:W-:Y:S01]  /*00e0*/  IMAD.SHL.U32 R6, R6, 0x4, RZ ;  /* 0x0000000406067824 */ /* 0x000fe200078e00ff */
[----:B------:R-:W-:Y:S02]  /*00f0*/  SHF.R.S32.HI R5, RZ, 0x2, R4 ;  /* 0x00000002ff057819 */ /* 0x000fe40000011404 */
[----:B------:R-:W-:-:S02]  /*0100*/  LOP3.LUT R7, R4, 0xfffffffc, RZ, 0xc0, !PT ;  /* 0xfffffffc04077812 */ /* 0x000fc400078ec0ff */
[C---:B------:R-:W-:Y:S02]  /*0110*/  LEA.HI R4, R5.reuse, R5, RZ, 0x2 ;  /* 0x0000000505047211 */ /* 0x040fe400078f10ff */
[----:B------:R-:W-:Y:S01]  /*0120*/  LOP3.LUT R9, R6, 0xffffffc0, RZ, 0xc0, !PT ;  /* 0xffffffc006097812 */ /* 0x000fe200078ec0ff */
[----:B------:R-:W-:Y:S01]  /*0130*/  IMAD.IADD R8, R0, 0x1, -R7 ;  /* 0x0000000100087824 */ /* 0x000fe200078e0a07 */
[----:B------:R-:W-:Y:S02]  /*0140*/  LOP3.LUT R4, R4, 0x1ffffffc, RZ, 0xc0, !PT ;  /* 0x1ffffffc04047812 */ /* 0x000fe400078ec0ff */
[----:B------:R-:W-:Y:S02]  /*0150*/  CS2R R6, SRZ ;  /* 0x0000000000067805 */ /* 0x000fe4000001ff00 */
[----:B------:R-:W-:Y:S01]  /*0160*/  ISETP.GE.AND P0, PT, R0, 0x100, PT ;  /* 0x000001000000780c */ /* 0x000fe20003f06270 */
[----:B------:R-:W-:Y:S02]  /*0170*/  IMAD.IADD R9, R8, 0x1, R9 ;  /* 0x0000000108097824 */ /* 0x000fe400078e0209 */
[----:B------:R-:W-:-:S04]  /*0180*/  IMAD.IADD R4, R5, 0x1, -R4 ;  /* 0x0000000105047824 */ /* 0x000fc800078e0a04 */
[----:B------:R-:W-:Y:S01]  /*0190*/  IMAD R9, R4, 0x8, R9 ;  /* 0x0000000804097824 */ /* 0x000fe200078e0209 */
[----:B------:R-:W-:-:S03]  /*01a0*/  CS2R R4, SRZ ;  /* 0x0000000000047805 */ /* 0x000fc6000001ff00 */
[C---:B------:R-:W-:Y:S02]  /*01b0*/  VIADD R15, R9.reuse, 0x4 ;  /* 0x00000004090f7836 */ /* 0x040fe40000000000 */
[----:B-1----:R-:W-:-:S04]  /*01c0*/  IMAD.WIDE R12, R9, 0x4, R2 ;  /* 0x00000004090c7825 */ /* 0x002fc800078e0202 */
[--C-:B------:R-:W-:Y:S01]  /*01d0*/  IMAD.WIDE R14, R15, 0x4, R2.reuse ;  /* 0x000000040f0e7825 */ /* 0x100fe200078e0202 */
[----:B------:R1:W3:Y:S03]  /*01e0*/  @!P0 LDG.E.64 R6, desc[UR4][R12.64] ;  /* 0x000000040c068981 */ /* 0x0002e6000c1e1b00 */
[C---:B------:R-:W-:Y:S01]  /*01f0*/  VIADD R17, R9.reuse, 0x20 ;  /* 0x0000002009117836 */ /* 0x040fe20000000000 */
[----:B------:R4:W3:Y:S01]  /*0200*/  @!P0 LDG.E.64 R4, desc[UR4][R14.64] ;  /* 0x000000040e048981 */ /* 0x0008e2000c1e1b00 */
[----:B------:R-:W-:Y:S01]  /*0210*/  CS2R R10, SRZ ;  /* 0x00000000000a7805 */ /* 0x000fe2000001ff00 */
[----:B------:R-:W-:Y:S02]  /*0220*/  VIADD R9, R9, 0x24 ;  /* 0x0000002409097836 */ /* 0x000fe40000000000 */
[--C-:B------:R-:W-:Y:S01]  /*0230*/  IMAD.WIDE R16, R17, 0x4, R2.reuse ;  /* 0x0000000411107825 */ /* 0x100fe200078e0202 */
[----:B------:R-:W-:Y:S01]  /*0240*/  CS2R R20, SRZ ;  /* 0x0000000000147805 */ /* 0x000fe2000001ff00 */
[----:B-1----:R-:W1:Y:S02]  /*0250*/  LDC.64 R12, c[0x0][0x220] ;  /* 0x00008800ff0c7b82 */ /* 0x002e640000000a00 */
[----:B------:R-:W-:Y:S01]  /*0260*/  IMAD.WIDE R2, R9, 0x4, R2 ;  /* 0x0000000409027825 */ /* 0x000fe200078e0202 */
[----:B------:R-:W5:Y:S04]  /*0270*/  @!P0 LDG.E.64 R10, desc[UR4][R16.64] ;  /* 0x00000004100a8981 */ /* 0x000f68000c1e1b00 */
[----:B------:R1:W5:Y:S01]  /*0280*/  @!P0 LDG.E.64 R20, desc[UR4][R2.64] ;  /* 0x0000000402148981 */ /* 0x000362000c1e1b00 */
[----:B----4-:R-:W-:Y:S01]  /*0290*/  CS2R R14, SRZ ;  /* 0x00000000000e7805 */ /* 0x010fe2000001ff00 */
[----:B--2---:R-:W-:-:S05]  /*02a0*/  IMAD.WIDE R8, R8, 0x4, R18 ;  /* 0x0000000408087825 */ /* 0x004fca00078e0212 */
[----:B------:R-:W2:Y:S01]  /*02b0*/  @!P0 LDG.E.EL.64 R14, desc[UR4][R8.64] ;  /* 0x00000004080e8981 */ /* 0x000ea2000c2e1b00 */
[----:B-1----:R-:W-:Y:S01]  /*02c0*/  IMAD.WIDE R2, R0, 0x4, R12 ;  /* 0x0000000400027825 */ /* 0x002fe200078e020c */
[C---:B---3--:R-:W-:Y:S02]  /*02d0*/  FSETP.GT.AND P3, PT, R4.reuse, R6, PT ;  /* 0x000000060400720b */ /* 0x048fe40003f64000 */
[C---:B------:R-:W-:Y:S02]  /*02e0*/  FSETP.GT.AND P4, PT, R5.reuse, R7, PT ;  /* 0x000000070500720b */ /* 0x040fe40003f84000 */
[----:B------:R-:W-:Y:S02]  /*02f0*/  FSETP.NAN.AND P5, PT, R4, R4, PT ;  /* 0x000000040400720b */ /* 0x000fe40003fa8000 */
[----:B------:R-:W-:Y:S02]  /*0300*/  FSETP.NAN.AND P6, PT, R5, R5, PT ;  /* 0x000000050500720b */ /* 0x000fe40003fc8000 */
[----:B-----5:R-:W-:-:S02]  /*0310*/  FSETP.NAN.AND P1, PT, R10, R10, PT ;  /* 0x0000000a0a00720b */ /* 0x020fc40003f28000 */
[----:B------:R-:W-:-:S03]  /*0320*/  FSETP.NAN.AND P2, PT, R11, R11, PT ;  /* 0x0000000b0b00720b */ /* 0x000fc60003f48000 */
[----:B------:R-:W-:Y:S02]  /*0330*/  @!P3 FSEL R4, R4, R6, P5 ;  /* 0x000000060404b208 */ /* 0x000fe40002800000 */
[----:B------:R-:W-:Y:S02]  /*0340*/  @!P4 FSEL R5, R5, R7, P6 ;  /* 0x000000070505c208 */ /* 0x000fe40003000000 */
[----:B------:R-:W-:Y:S02]  /*0350*/  FSETP.NAN.AND P3, PT, R20, R20, PT ;  /* 0x000000141400720b */ /* 0x000fe40003f68000 */
[----:B------:R-:W-:Y:S02]  /*0360*/  FSETP.NAN.AND P4, PT, R21, R21, PT ;  /* 0x000000151500720b */ /* 0x000fe40003f88000 */
[----:B------:R-:W-:Y:S02]  /*0370*/  FSETP.GEU.AND P5, PT, R4, R10, PT ;  /* 0x0000000a0400720b */ /* 0x000fe40003fae000 */
[----:B------:R-:W-:-:S02]  /*0380*/  FSETP.GEU.AND P6, PT, R5, R11, PT ;  /* 0x0000000b0500720b */ /* 0x000fc40003fce000 */
[----:B------:R-:W-:Y:S02]  /*0390*/  @!P1 FSEL R10, R10, R4, !P5 ;  /* 0x000000040a0a9208 */ /* 0x000fe40006800000 */
[----:B------:R-:W-:Y:S02]  /*03a0*/  @!P2 FSEL R11, R11, R5, !P6 ;  /* 0x000000050b0ba208 */ /* 0x000fe40007000000 */
[----:B------:R-:W-:Y:S02]  /*03b0*/  FSETP.GEU.AND P1, PT, R10, R20, PT ;  /* 0x000000140a00720b */ /* 0x000fe40003f2e000 */
[----:B------:R-:W-:Y:S02]  /*03c0*/  FSETP.GEU.AND P2, PT, R11, R21, PT ;  /* 0x000000150b00720b */ /* 0x000fe40003f4e000 */
[----:B------:R-:W-:Y:S02]  /*03d0*/  @!P3 FSEL R20, R20, R10, !P1 ;  /* 0x0000000a1414b208 */ /* 0x000fe40004800000 */
[----:B------:R-:W-:-:S03]  /*03e0*/  @!P4 FSEL R21, R21, R11, !P2 ;  /* 0x0000000b1515c208 */ /* 0x000fc60005000000 */
[----:B--2---:R-:W-:Y:S02]  /*03f0*/  FADD R14, R20, -R14 ;  /* 0x8000000e140e7221 */ /* 0x004fe40000000000 */
[----:B------:R-:W-:Y:S01]  /*0400*/  FADD R15, R21, -R15 ;  /* 0x8000000f150f7221 */ /* 0x000fe20000000000 */
[----:B------:R-:W-:Y:S06]  /*0410*/  @P0 EXIT ;  /* 0x000000000000094d */ /* 0x000fec0003800000 */
[----:B------:R-:W-:Y:S01]  /*0420*/  STG.E.64 desc[UR4][R2.64], R14 ;  /* 0x0000000e02007986 */ /* 0x000fe2000c101b04 */
[----:B------:R-:W-:Y:S05]  /*0430*/  EXIT ;  /* 0x000000000000794d */ /* 0x000fea0003800000 */
.L_x_0:
[----:B------:R-:W-:-:S00]  /*0440*/  BRA `(.L_x_0) ;  /* 0xfffffffc00fc7947 */ /* 0x000fc0000383ffff */
[----:B------:R-:W-:-:S00]  /*0450*/  NOP ;  /* 0x0000000000007918 */ /* 0x000fc00000000000 */
        /* <DEDUP_REMOVED lines=10> */
.L_x_1:


//--------------------- .nv.constant0.triton_poi_fused_max_pool2d_with_indices_native_batch_norm_backward_66 --------------------------
	.section	.nv.constant0.triton_poi_fused_max_pool2d_with_indices_native_batch_norm_backward_66,"a",@progbits
	.sectionflags	@""
	.align	4
.nv.constant0.triton_poi_fused_max_pool2d_with_indices_native_batch_norm_backward_66:
	.zero		556
